//
// Generated by NVIDIA NVVM Compiler
//
// Compiler Build ID: CL-36424714
// Cuda compilation tools, release 13.0, V13.0.88
// Based on NVVM 20.0.0
//

.version 9.0
.target sm_100
.address_size 64

	// .globl	_Z9transposeIfLm32ELm32ELm0EEvPT_PKS0_mm
// _ZZ9transposeIfLm32ELm32ELm0EEvPT_PKS0_mmE3shm has been demoted
// _ZZ9transposeIfLm32ELm32ELm1EEvPT_PKS0_mmE3shm has been demoted
// _ZZ19transpose_swizzlingIfLm32ELm32EEvPT_PKS0_mmE3shm has been demoted

.visible .entry _Z9transposeIfLm32ELm32ELm0EEvPT_PKS0_mm(
	.param .u64 .ptr .align 1 _Z9transposeIfLm32ELm32ELm0EEvPT_PKS0_mm_param_0,
	.param .u64 .ptr .align 1 _Z9transposeIfLm32ELm32ELm0EEvPT_PKS0_mm_param_1,
	.param .u64 _Z9transposeIfLm32ELm32ELm0EEvPT_PKS0_mm_param_2,
	.param .u64 _Z9transposeIfLm32ELm32ELm0EEvPT_PKS0_mm_param_3
)
{
	.reg .pred 	%p<7>;
	.reg .b32 	%r<24>;
	.reg .b32 	%f<3>;
	.reg .b64 	%rd<23>;
	// demoted variable
	.shared .align 4 .b8 _ZZ9transposeIfLm32ELm32ELm0EEvPT_PKS0_mmE3shm[4096];
	ld.param.u64 	%rd5, [_Z9transposeIfLm32ELm32ELm0EEvPT_PKS0_mm_param_0];
	ld.param.u64 	%rd6, [_Z9transposeIfLm32ELm32ELm0EEvPT_PKS0_mm_param_1];
	ld.param.u64 	%rd7, [_Z9transposeIfLm32ELm32ELm0EEvPT_PKS0_mm_param_2];
	ld.param.u64 	%rd8, [_Z9transposeIfLm32ELm32ELm0EEvPT_PKS0_mm_param_3];
	mov.u32 	%r1, %tid.x;
	mov.u32 	%r6, %ctaid.x;
	mov.u32 	%r2, %ntid.x;
	mul.lo.s32 	%r3, %r6, %r2;
	add.s32 	%r7, %r3, %r1;
	cvt.u64.u32 	%rd9, %r7;
	mov.u32 	%r4, %tid.y;
	mov.u32 	%r8, %ctaid.y;
	mov.u32 	%r9, %ntid.y;
	mul.lo.s32 	%r5, %r8, %r9;
	add.s32 	%r10, %r5, %r4;
	cvt.u64.u32 	%rd10, %r10;
	mad.lo.s64 	%rd1, %rd8, %rd10, %rd9;
	setp.le.u64 	%p1, %rd7, %rd10;
	setp.le.u64 	%p2, %rd8, %rd9;
	or.pred  	%p3, %p1, %p2;
	@%p3 bra 	$L__BB0_2;
	cvta.to.global.u64 	%rd11, %rd6;
	shl.b64 	%rd12, %rd1, 2;
	add.s64 	%rd13, %rd11, %rd12;
	ld.global.f32 	%f1, [%rd13];
	shl.b32 	%r11, %r4, 7;
	mov.u32 	%r12, _ZZ9transposeIfLm32ELm32ELm0EEvPT_PKS0_mmE3shm;
	add.s32 	%r13, %r12, %r11;
	shl.b32 	%r14, %r1, 2;
	add.s32 	%r15, %r13, %r14;
	st.shared.f32 	[%r15], %f1;
$L__BB0_2:
	bar.sync 	0;
	mad.lo.s32 	%r16, %r4, %r2, %r1;
	cvt.u64.u32 	%rd14, %r16;
	shr.u64 	%rd2, %rd14, 5;
	and.b64  	%rd3, %rd14, 31;
	cvt.u64.u32 	%rd15, %r5;
	add.s64 	%rd16, %rd3, %rd15;
	cvt.u64.u32 	%rd18, %r3;
	add.s64 	%rd19, %rd2, %rd18;
	mad.lo.s64 	%rd4, %rd19, %rd7, %rd16;
	setp.ge.u64 	%p4, %rd19, %rd8;
	setp.ge.u64 	%p5, %rd16, %rd7;
	or.pred  	%p6, %p4, %p5;
	@%p6 bra 	$L__BB0_4;
	cvt.u32.u64 	%r17, %rd3;
	shl.b32 	%r18, %r17, 7;
	mov.u32 	%r19, _ZZ9transposeIfLm32ELm32ELm0EEvPT_PKS0_mmE3shm;
	add.s32 	%r20, %r19, %r18;
	cvt.u32.u64 	%r21, %rd2;
	shl.b32 	%r22, %r21, 2;
	add.s32 	%r23, %r20, %r22;
	ld.shared.f32 	%f2, [%r23];
	cvta.to.global.u64 	%rd20, %rd5;
	shl.b64 	%rd21, %rd4, 2;
	add.s64 	%rd22, %rd20, %rd21;
	st.global.f32 	[%rd22], %f2;
$L__BB0_4:
	ret;

}
	// .globl	_Z9transposeIfLm32ELm32ELm1EEvPT_PKS0_mm
.visible .entry _Z9transposeIfLm32ELm32ELm1EEvPT_PKS0_mm(
	.param .u64 .ptr .align 1 _Z9transposeIfLm32ELm32ELm1EEvPT_PKS0_mm_param_0,
	.param .u64 .ptr .align 1 _Z9transposeIfLm32ELm32ELm1EEvPT_PKS0_mm_param_1,
	.param .u64 _Z9transposeIfLm32ELm32ELm1EEvPT_PKS0_mm_param_2,
	.param .u64 _Z9transposeIfLm32ELm32ELm1EEvPT_PKS0_mm_param_3
)
{
	.reg .pred 	%p<7>;
	.reg .b32 	%r<22>;
	.reg .b32 	%f<3>;
	.reg .b64 	%rd<23>;
	// demoted variable
	.shared .align 4 .b8 _ZZ9transposeIfLm32ELm32ELm1EEvPT_PKS0_mmE3shm[4224];
	ld.param.u64 	%rd5, [_Z9transposeIfLm32ELm32ELm1EEvPT_PKS0_mm_param_0];
	ld.param.u64 	%rd6, [_Z9transposeIfLm32ELm32ELm1EEvPT_PKS0_mm_param_1];
	ld.param.u64 	%rd7, [_Z9transposeIfLm32ELm32ELm1EEvPT_PKS0_mm_param_2];
	ld.param.u64 	%rd8, [_Z9transposeIfLm32ELm32ELm1EEvPT_PKS0_mm_param_3];
	mov.u32 	%r1, %tid.x;
	mov.u32 	%r6, %ctaid.x;
	mov.u32 	%r2, %ntid.x;
	mul.lo.s32 	%r3, %r6, %r2;
	add.s32 	%r7, %r3, %r1;
	cvt.u64.u32 	%rd9, %r7;
	mov.u32 	%r4, %tid.y;
	mov.u32 	%r8, %ctaid.y;
	mov.u32 	%r9, %ntid.y;
	mul.lo.s32 	%r5, %r8, %r9;
	add.s32 	%r10, %r5, %r4;
	cvt.u64.u32 	%rd10, %r10;
	mad.lo.s64 	%rd1, %rd8, %rd10, %rd9;
	setp.le.u64 	%p1, %rd7, %rd10;
	setp.le.u64 	%p2, %rd8, %rd9;
	or.pred  	%p3, %p1, %p2;
	@%p3 bra 	$L__BB1_2;
	cvta.to.global.u64 	%rd11, %rd6;
	shl.b64 	%rd12, %rd1, 2;
	add.s64 	%rd13, %rd11, %rd12;
	ld.global.f32 	%f1, [%rd13];
	mov.u32 	%r11, _ZZ9transposeIfLm32ELm32ELm1EEvPT_PKS0_mmE3shm;
	mad.lo.s32 	%r12, %r4, 132, %r11;
	shl.b32 	%r13, %r1, 2;
	add.s32 	%r14, %r12, %r13;
	st.shared.f32 	[%r14], %f1;
$L__BB1_2:
	bar.sync 	0;
	mad.lo.s32 	%r15, %r4, %r2, %r1;
	cvt.u64.u32 	%rd14, %r15;
	shr.u64 	%rd2, %rd14, 5;
	and.b64  	%rd3, %rd14, 31;
	cvt.u64.u32 	%rd15, %r5;
	add.s64 	%rd16, %rd3, %rd15;
	cvt.u64.u32 	%rd18, %r3;
	add.s64 	%rd19, %rd2, %rd18;
	mad.lo.s64 	%rd4, %rd19, %rd7, %rd16;
	setp.ge.u64 	%p4, %rd19, %rd8;
	setp.ge.u64 	%p5, %rd16, %rd7;
	or.pred  	%p6, %p4, %p5;
	@%p6 bra 	$L__BB1_4;
	cvt.u32.u64 	%r16, %rd3;
	mov.u32 	%r17, _ZZ9transposeIfLm32ELm32ELm1EEvPT_PKS0_mmE3shm;
	mad.lo.s32 	%r18, %r16, 132, %r17;
	cvt.u32.u64 	%r19, %rd2;
	shl.b32 	%r20, %r19, 2;
	add.s32 	%r21, %r18, %r20;
	ld.shared.f32 	%f2, [%r21];
	cvta.to.global.u64 	%rd20, %rd5;
	shl.b64 	%rd21, %rd4, 2;
	add.s64 	%rd22, %rd20, %rd21;
	st.global.f32 	[%rd22], %f2;
$L__BB1_4:
	ret;

}
	// .globl	_Z19transpose_swizzlingIfLm32ELm32EEvPT_PKS0_mm
.visible .entry _Z19transpose_swizzlingIfLm32ELm32EEvPT_PKS0_mm(
	.param .u64 .ptr .align 1 _Z19transpose_swizzlingIfLm32ELm32EEvPT_PKS0_mm_param_0,
	.param .u64 .ptr .align 1 _Z19transpose_swizzlingIfLm32ELm32EEvPT_PKS0_mm_param_1,
	.param .u64 _Z19transpose_swizzlingIfLm32ELm32EEvPT_PKS0_mm_param_2,
	.param .u64 _Z19transpose_swizzlingIfLm32ELm32EEvPT_PKS0_mm_param_3
)
{
	.reg .pred 	%p<7>;
	.reg .b32 	%r<28>;
	.reg .b32 	%f<3>;
	.reg .b64 	%rd<23>;
	// demoted variable
	.shared .align 4 .b8 _ZZ19transpose_swizzlingIfLm32ELm32EEvPT_PKS0_mmE3shm[4096];
	ld.param.u64 	%rd5, [_Z19transpose_swizzlingIfLm32ELm32EEvPT_PKS0_mm_param_0];
	ld.param.u64 	%rd6, [_Z19transpose_swizzlingIfLm32ELm32EEvPT_PKS0_mm_param_1];
	ld.param.u64 	%rd7, [_Z19transpose_swizzlingIfLm32ELm32EEvPT_PKS0_mm_param_2];
	ld.param.u64 	%rd8, [_Z19transpose_swizzlingIfLm32ELm32EEvPT_PKS0_mm_param_3];
	mov.u32 	%r1, %tid.x;
	mov.u32 	%r7, %ctaid.x;
	mov.u32 	%r2, %ntid.x;
	mul.lo.s32 	%r3, %r7, %r2;
	add.s32 	%r8, %r3, %r1;
	cvt.u64.u32 	%rd9, %r8;
	mov.u32 	%r4, %tid.y;
	mov.u32 	%r9, %ctaid.y;
	mov.u32 	%r10, %ntid.y;
	mul.lo.s32 	%r5, %r9, %r10;
	add.s32 	%r11, %r5, %r4;
	cvt.u64.u32 	%rd10, %r11;
	mad.lo.s64 	%rd1, %rd8, %rd10, %rd9;
	setp.le.u64 	%p1, %rd7, %rd10;
	setp.le.u64 	%p2, %rd8, %rd9;
	or.pred  	%p3, %p1, %p2;
	@%p3 bra 	$L__BB2_2;
	cvta.to.global.u64 	%rd11, %rd6;
	xor.b32  	%r12, %r1, %r4;
	shl.b64 	%rd12, %rd1, 2;
	add.s64 	%rd13, %rd11, %rd12;
	ld.global.f32 	%f1, [%rd13];
	shl.b32 	%r13, %r4, 7;
	mov.u32 	%r14, _ZZ19transpose_swizzlingIfLm32ELm32EEvPT_PKS0_mmE3shm;
	add.s32 	%r15, %r14, %r13;
	shl.b32 	%r16, %r12, 2;
	and.b32  	%r17, %r16, 124;
	add.s32 	%r18, %r15, %r17;
	st.shared.f32 	[%r18], %f1;
$L__BB2_2:
	bar.sync 	0;
	mad.lo.s32 	%r6, %r4, %r2, %r1;
	cvt.u64.u32 	%rd14, %r6;
	shr.u64 	%rd2, %rd14, 5;
	and.b64  	%rd3, %rd14, 31;
	cvt.u64.u32 	%rd15, %r5;
	add.s64 	%rd16, %rd3, %rd15;
	cvt.u64.u32 	%rd18, %r3;
	add.s64 	%rd19, %rd2, %rd18;
	mad.lo.s64 	%rd4, %rd19, %rd7, %rd16;
	setp.ge.u64 	%p4, %rd19, %rd8;
	setp.ge.u64 	%p5, %rd16, %rd7;
	or.pred  	%p6, %p4, %p5;
	@%p6 bra 	$L__BB2_4;
	cvt.u32.u64 	%r19, %rd3;
	shl.b32 	%r20, %r19, 7;
	mov.u32 	%r21, _ZZ19transpose_swizzlingIfLm32ELm32EEvPT_PKS0_mmE3shm;
	add.s32 	%r22, %r21, %r20;
	cvt.u32.u64 	%r23, %rd2;
	xor.b32  	%r24, %r6, %r23;
	shl.b32 	%r25, %r24, 2;
	and.b32  	%r26, %r25, 124;
	add.s32 	%r27, %r22, %r26;
	ld.shared.f32 	%f2, [%r27];
	cvta.to.global.u64 	%rd20, %rd5;
	shl.b64 	%rd21, %rd4, 2;
	add.s64 	%rd22, %rd20, %rd21;
	st.global.f32 	[%rd22], %f2;
$L__BB2_4:
	ret;

}


// ===== COMPILED SASS (sm_100) =====

	.target	sm_100

	.elftype	@"ET_EXEC"


//--------------------- .note.nv.tkinfo           --------------------------
	.section	.note.nv.tkinfo,"",@"SHT_NOTE"
	.sectionflags	@"SHF_NOTE_NV_TKINFO"
	.tkinfo
        /*0018*/ 	.word	0x00000002
        /*0030*/ 	.string	""
        /*0030*/ 	.string	"ptxas"
        /*0030*/ 	.string	"Cuda compilation tools, release 13.0, V13.0.88"
        /*0030*/ 	.string	"Build cuda_13.0.r13.0/compiler.36424714_0"
        /*0030*/ 	.string	"-arch sm_100 -m 64 "



//--------------------- .note.nv.cuinfo           --------------------------
	.section	.note.nv.cuinfo,"",@"SHT_NOTE"
	.sectionflags	@"SHF_NOTE_NV_CUINFO"
        /*0018*/ 	.short	0x0002
        /*001a*/ 	.short	0x0064
        /*001c*/ 	.short	0x0082
	.zero		2


//--------------------- .nv.info                  --------------------------
	.section	.nv.info,"",@"SHT_CUDA_INFO"
	.align	4


	//----- nvinfo : EIATTR_REGCOUNT
	.align		4
        /*0000*/ 	.byte	0x04, 0x2f
        /*0002*/ 	.short	(.L_1 - .L_0)
	.align		4
.L_0:
        /*0004*/ 	.word	index@(_Z9transposeIfLm32ELm32ELm0EEvPT_PKS0_mm)
        /*0008*/ 	.word	0x00000010


	//----- nvinfo : EIATTR_FRAME_SIZE
	.align		4
.L_1:
        /*000c*/ 	.byte	0x04, 0x11
        /*000e*/ 	.short	(.L_3 - .L_2)
	.align		4
.L_2:
        /*0010*/ 	.word	index@(_Z9transposeIfLm32ELm32ELm0EEvPT_PKS0_mm)
        /*0014*/ 	.word	0x00000000


	//----- nvinfo : EIATTR_REGCOUNT
	.align		4
.L_3:
        /*0018*/ 	.byte	0x04, 0x2f
        /*001a*/ 	.short	(.L_5 - .L_4)
	.align		4
.L_4:
        /*001c*/ 	.word	index@(_Z9transposeIfLm32ELm32ELm1EEvPT_PKS0_mm)
        /*0020*/ 	.word	0x0000000e


	//----- nvinfo : EIATTR_FRAME_SIZE
	.align		4
.L_5:
        /*0024*/ 	.byte	0x04, 0x11
        /*0026*/ 	.short	(.L_7 - .L_6)
	.align		4
.L_6:
        /*0028*/ 	.word	index@(_Z9transposeIfLm32ELm32ELm1EEvPT_PKS0_mm)
        /*002c*/ 	.word	0x00000000


	//----- nvinfo : EIATTR_REGCOUNT
	.align		4
.L_7:
        /*0030*/ 	.byte	0x04, 0x2f
        /*0032*/ 	.short	(.L_9 - .L_8)
	.align		4
.L_8:
        /*0034*/ 	.word	index@(_Z19transpose_swizzlingIfLm32ELm32EEvPT_PKS0_mm)
        /*0038*/ 	.word	0x0000000f


	//----- nvinfo : EIATTR_FRAME_SIZE
	.align		4
.L_9:
        /*003c*/ 	.byte	0x04, 0x11
        /*003e*/ 	.short	(.L_11 - .L_10)
	.align		4
.L_10:
        /*0040*/ 	.word	index@(_Z19transpose_swizzlingIfLm32ELm32EEvPT_PKS0_mm)
        /*0044*/ 	.word	0x00000000


	//----- nvinfo : EIATTR_MIN_STACK_SIZE
	.align		4
.L_11:
        /*0048*/ 	.byte	0x04, 0x12
        /*004a*/ 	.short	(.L_13 - .L_12)
	.align		4
.L_12:
        /*004c*/ 	.word	index@(_Z19transpose_swizzlingIfLm32ELm32EEvPT_PKS0_mm)
        /*0050*/ 	.word	0x00000000


	//----- nvinfo : EIATTR_MIN_STACK_SIZE
	.align		4
.L_13:
        /*0054*/ 	.byte	0x04, 0x12
        /*0056*/ 	.short	(.L_15 - .L_14)
	.align		4
.L_14:
        /*0058*/ 	.word	index@(_Z9transposeIfLm32ELm32ELm1EEvPT_PKS0_mm)
        /*005c*/ 	.word	0x00000000


	//----- nvinfo : EIATTR_MIN_STACK_SIZE
	.align		4
.L_15:
        /*0060*/ 	.byte	0x04, 0x12
        /*0062*/ 	.short	(.L_17 - .L_16)
	.align		4
.L_16:
        /*0064*/ 	.word	index@(_Z9transposeIfLm32ELm32ELm0EEvPT_PKS0_mm)
        /*0068*/ 	.word	0x00000000
.L_17:


//--------------------- .nv.compat                --------------------------
	.section	.nv.compat,"",@"SHT_CUDA_COMPAT_INFO"
	.align	4
        /*0000*/ 	.byte	0x02, 0x09, 0x00, 0x00, 0x02, 0x02, 0x01, 0x00, 0x02, 0x05, 0x05, 0x00, 0x03, 0x07, 0x01, 0x01
        /*0010*/ 	.byte	0x02, 0x03, 0x00, 0x00, 0x02, 0x06, 0x01, 0x00, 0x04, 0x0b, 0x08, 0x00, 0x09, 0x00, 0x00, 0x00
        /*0020*/ 	.byte	0x00, 0x00, 0x00, 0x00


//--------------------- .nv.info._Z19transpose_swizzlingIfLm32ELm32EEvPT_PKS0_mm --------------------------
	.section	.nv.info._Z19transpose_swizzlingIfLm32ELm32EEvPT_PKS0_mm,"",@"SHT_CUDA_INFO"
	.sectionflags	@""
	.align	4


	//----- nvinfo : EIATTR_CUDA_API_VERSION
	.align		4
        /*0000*/ 	.byte	0x04, 0x37
        /*0002*/ 	.short	(.L_19 - .L_18)
.L_18:
        /*0004*/ 	.word	0x00000082


	//----- nvinfo : EIATTR_KPARAM_INFO
	.align		4
.L_19:
        /*0008*/ 	.byte	0x04, 0x17
        /*000a*/ 	.short	(.L_21 - .L_20)
.L_20:
        /*000c*/ 	.word	0x00000000
        /*0010*/ 	.short	0x0003
        /*0012*/ 	.short	0x0018
        /*0014*/ 	.byte	0x00, 0xf0, 0x21, 0x00


	//----- nvinfo : EIATTR_KPARAM_INFO
	.align		4
.L_21:
        /*0018*/ 	.byte	0x04, 0x17
        /*001a*/ 	.short	(.L_23 - .L_22)
.L_22:
        /*001c*/ 	.word	0x00000000
        /*0020*/ 	.short	0x0002
        /*0022*/ 	.short	0x0010
        /*0024*/ 	.byte	0x00, 0xf0, 0x21, 0x00


	//----- nvinfo : EIATTR_KPARAM_INFO
	.align		4
.L_23:
        /*0028*/ 	.byte	0x04, 0x17
        /*002a*/ 	.short	(.L_25 - .L_24)
.L_24:
        /*002c*/ 	.word	0x00000000
        /*0030*/ 	.short	0x0001
        /*0032*/ 	.short	0x0008
        /*0034*/ 	.byte	0x00, 0xf5, 0x21, 0x00


	//----- nvinfo : EIATTR_KPARAM_INFO
	.align		4
.L_25:
        /*0038*/ 	.byte	0x04, 0x17
        /*003a*/ 	.short	(.L_27 - .L_26)
.L_26:
        /*003c*/ 	.word	0x00000000
        /*0040*/ 	.short	0x0000
        /*0042*/ 	.short	0x0000
        /*0044*/ 	.byte	0x00, 0xf5, 0x21, 0x00


	//----- nvinfo : EIATTR_SPARSE_MMA_MASK
	.align		4
.L_27:
        /*0048*/ 	.byte	0x03, 0x50
        /*004a*/ 	.short	0x0000


	//----- nvinfo : EIATTR_MAXREG_COUNT
	.align		4
        /*004c*/ 	.byte	0x03, 0x1b
        /*004e*/ 	.short	0x00ff


	//----- nvinfo : EIATTR_NUM_BARRIERS
	.align		4
        /*0050*/ 	.byte	0x02, 0x4c
        /*0052*/ 	.byte	0x01
	.zero		1


	//----- nvinfo : EIATTR_MERCURY_ISA_VERSION
	.align		4
        /*0054*/ 	.byte	0x03, 0x5f
        /*0056*/ 	.short	0x0101


	//----- nvinfo : EIATTR_VRC_CTA_INIT_COUNT
	.align		4
        /*0058*/ 	.byte	0x02, 0x4a
	.zero		1
	.zero		1


	//----- nvinfo : EIATTR_EXIT_INSTR_OFFSETS
	.align		4
        /*005c*/ 	.byte	0x04, 0x1c
        /*005e*/ 	.short	(.L_29 - .L_28)


	//   ....[0]....
.L_28:
        /*0060*/ 	.word	0x00000300


	//   ....[1]....
        /*0064*/ 	.word	0x000003f0


	//----- nvinfo : EIATTR_CBANK_PARAM_SIZE
	.align		4
.L_29:
        /*0068*/ 	.byte	0x03, 0x19
        /*006a*/ 	.short	0x0020


	//----- nvinfo : EIATTR_PARAM_CBANK
	.align		4
        /*006c*/ 	.byte	0x04, 0x0a
        /*006e*/ 	.short	(.L_31 - .L_30)
	.align		4
.L_30:
        /*0070*/ 	.word	index@(.nv.constant0._Z19transpose_swizzlingIfLm32ELm32EEvPT_PKS0_mm)
        /*0074*/ 	.short	0x0380
        /*0076*/ 	.short	0x0020


	//----- nvinfo : EIATTR_SW_WAR
	.align		4
.L_31:
        /*0078*/ 	.byte	0x04, 0x36
        /*007a*/ 	.short	(.L_33 - .L_32)
.L_32:
        /*007c*/ 	.word	0x00000008
.L_33:


//--------------------- .nv.info._Z9transposeIfLm32ELm32ELm1EEvPT_PKS0_mm --------------------------
	.section	.nv.info._Z9transposeIfLm32ELm32ELm1EEvPT_PKS0_mm,"",@"SHT_CUDA_INFO"
	.sectionflags	@""
	.align	4


	//----- nvinfo : EIATTR_CUDA_API_VERSION
	.align		4
        /*0000*/ 	.byte	0x04, 0x37
        /*0002*/ 	.short	(.L_35 - .L_34)
.L_34:
        /*0004*/ 	.word	0x00000082


	//----- nvinfo : EIATTR_KPARAM_INFO
	.align		4
.L_35:
        /*0008*/ 	.byte	0x04, 0x17
        /*000a*/ 	.short	(.L_37 - .L_36)
.L_36:
        /*000c*/ 	.word	0x00000000
        /*0010*/ 	.short	0x0003
        /*0012*/ 	.short	0x0018
        /*0014*/ 	.byte	0x00, 0xf0, 0x21, 0x00


	//----- nvinfo : EIATTR_KPARAM_INFO
	.align		4
.L_37:
        /*0018*/ 	.byte	0x04, 0x17
        /*001a*/ 	.short	(.L_39 - .L_38)
.L_38:
        /*001c*/ 	.word	0x00000000
        /*0020*/ 	.short	0x0002
        /*0022*/ 	.short	0x0010
        /*0024*/ 	.byte	0x00, 0xf0, 0x21, 0x00


	//----- nvinfo : EIATTR_KPARAM_INFO
	.align		4
.L_39:
        /*0028*/ 	.byte	0x04, 0x17
        /*002a*/ 	.short	(.L_41 - .L_40)
.L_40:
        /*002c*/ 	.word	0x00000000
        /*0030*/ 	.short	0x0001
        /*0032*/ 	.short	0x0008
        /*0034*/ 	.byte	0x00, 0xf5, 0x21, 0x00


	//----- nvinfo : EIATTR_KPARAM_INFO
	.align		4
.L_41:
        /*0038*/ 	.byte	0x04, 0x17
        /*003a*/ 	.short	(.L_43 - .L_42)
.L_42:
        /*003c*/ 	.word	0x00000000
        /*0040*/ 	.short	0x0000
        /*0042*/ 	.short	0x0000
        /*0044*/ 	.byte	0x00, 0xf5, 0x21, 0x00


	//----- nvinfo : EIATTR_SPARSE_MMA_MASK
	.align		4
.L_43:
        /*0048*/ 	.byte	0x03, 0x50
        /*004a*/ 	.short	0x0000


	//----- nvinfo : EIATTR_MAXREG_COUNT
	.align		4
        /*004c*/ 	.byte	0x03, 0x1b
        /*004e*/ 	.short	0x00ff


	//----- nvinfo : EIATTR_NUM_BARRIERS
	.align		4
        /*0050*/ 	.byte	0x02, 0x4c
        /*0052*/ 	.byte	0x01
	.zero		1


	//----- nvinfo : EIATTR_MERCURY_ISA_VERSION
	.align		4
        /*0054*/ 	.byte	0x03, 0x5f
        /*0056*/ 	.short	0x0101


	//----- nvinfo : EIATTR_VRC_CTA_INIT_COUNT
	.align		4
        /*0058*/ 	.byte	0x02, 0x4a
	.zero		1
	.zero		1


	//----- nvinfo : EIATTR_EXIT_INSTR_OFFSETS
	.align		4
        /*005c*/ 	.byte	0x04, 0x1c
        /*005e*/ 	.short	(.L_45 - .L_44)


	//   ....[0]....
.L_44:
        /*0060*/ 	.word	0x000002d0


	//   ....[1]....
        /*0064*/ 	.word	0x00000390


	//----- nvinfo : EIATTR_CBANK_PARAM_SIZE
	.align		4
.L_45:
        /*0068*/ 	.byte	0x03, 0x19
        /*006a*/ 	.short	0x0020


	//----- nvinfo : EIATTR_PARAM_CBANK
	.align		4
        /*006c*/ 	.byte	0x04, 0x0a
        /*006e*/ 	.short	(.L_47 - .L_46)
	.align		4
.L_46:
        /*0070*/ 	.word	index@(.nv.constant0._Z9transposeIfLm32ELm32ELm1EEvPT_PKS0_mm)
        /*0074*/ 	.short	0x0380
        /*0076*/ 	.short	0x0020


	//----- nvinfo : EIATTR_SW_WAR
	.align		4
.L_47:
        /*0078*/ 	.byte	0x04, 0x36
        /*007a*/ 	.short	(.L_49 - .L_48)
.L_48:
        /*007c*/ 	.word	0x00000008
.L_49:


//--------------------- .nv.info._Z9transposeIfLm32ELm32ELm0EEvPT_PKS0_mm --------------------------
	.section	.nv.info._Z9transposeIfLm32ELm32ELm0EEvPT_PKS0_mm,"",@"SHT_CUDA_INFO"
	.sectionflags	@""
	.align	4


	//----- nvinfo : EIATTR_CUDA_API_VERSION
	.align		4
        /*0000*/ 	.byte	0x04, 0x37
        /*0002*/ 	.short	(.L_51 - .L_50)
.L_50:
        /*0004*/ 	.word	0x00000082


	//----- nvinfo : EIATTR_KPARAM_INFO
	.align		4
.L_51:
        /*0008*/ 	.byte	0x04, 0x17
        /*000a*/ 	.short	(.L_53 - .L_52)
.L_52:
        /*000c*/ 	.word	0x00000000
        /*0010*/ 	.short	0x0003
        /*0012*/ 	.short	0x0018
        /*0014*/ 	.byte	0x00, 0xf0, 0x21, 0x00


	//----- nvinfo : EIATTR_KPARAM_INFO
	.align		4
.L_53:
        /*0018*/ 	.byte	0x04, 0x17
        /*001a*/ 	.short	(.L_55 - .L_54)
.L_54:
        /*001c*/ 	.word	0x00000000
        /*0020*/ 	.short	0x0002
        /*0022*/ 	.short	0x0010
        /*0024*/ 	.byte	0x00, 0xf0, 0x21, 0x00


	//----- nvinfo : EIATTR_KPARAM_INFO
	.align		4
.L_55:
        /*0028*/ 	.byte	0x04, 0x17
        /*002a*/ 	.short	(.L_57 - .L_56)
.L_56:
        /*002c*/ 	.word	0x00000000
        /*0030*/ 	.short	0x0001
        /*0032*/ 	.short	0x0008
        /*0034*/ 	.byte	0x00, 0xf5, 0x21, 0x00


	//----- nvinfo : EIATTR_KPARAM_INFO
	.align		4
.L_57:
        /*0038*/ 	.byte	0x04, 0x17
        /*003a*/ 	.short	(.L_59 - .L_58)
.L_58:
        /*003c*/ 	.word	0x00000000
        /*0040*/ 	.short	0x0000
        /*0042*/ 	.short	0x0000
        /*0044*/ 	.byte	0x00, 0xf5, 0x21, 0x00


	//----- nvinfo : EIATTR_SPARSE_MMA_MASK
	.align		4
.L_59:
        /*0048*/ 	.byte	0x03, 0x50
        /*004a*/ 	.short	0x0000


	//----- nvinfo : EIATTR_MAXREG_COUNT
	.align		4
        /*004c*/ 	.byte	0x03, 0x1b
        /*004e*/ 	.short	0x00ff


	//----- nvinfo : EIATTR_NUM_BARRIERS
	.align		4
        /*0050*/ 	.byte	0x02, 0x4c
        /*0052*/ 	.byte	0x01
	.zero		1


	//----- nvinfo : EIATTR_MERCURY_ISA_VERSION
	.align		4
        /*0054*/ 	.byte	0x03, 0x5f
        /*0056*/ 	.short	0x0101


	//----- nvinfo : EIATTR_VRC_CTA_INIT_COUNT
	.align		4
        /*0058*/ 	.byte	0x02, 0x4a
	.zero		1
	.zero		1


	//----- nvinfo : EIATTR_EXIT_INSTR_OFFSETS
	.align		4
        /*005c*/ 	.byte	0x04, 0x1c
        /*005e*/ 	.short	(.L_61 - .L_60)


	//   ....[0]....
.L_60:
        /*0060*/ 	.word	0x000002d0


	//   ....[1]....
        /*0064*/ 	.word	0x00000390


	//----- nvinfo : EIATTR_CBANK_PARAM_SIZE
	.align		4
.L_61:
        /*0068*/ 	.byte	0x03, 0x19
        /*006a*/ 	.short	0x0020


	//----- nvinfo : EIATTR_PARAM_CBANK
	.align		4
        /*006c*/ 	.byte	0x04, 0x0a
        /*006e*/ 	.short	(.L_63 - .L_62)
	.align		4
.L_62:
        /*0070*/ 	.word	index@(.nv.constant0._Z9transposeIfLm32ELm32ELm0EEvPT_PKS0_mm)
        /*0074*/ 	.short	0x0380
        /*0076*/ 	.short	0x0020


	//----- nvinfo : EIATTR_SW_WAR
	.align		4
.L_63:
        /*0078*/ 	.byte	0x04, 0x36
        /*007a*/ 	.short	(.L_65 - .L_64)
.L_64:
        /*007c*/ 	.word	0x00000008
.L_65:


//--------------------- .nv.callgraph             --------------------------
	.section	.nv.callgraph,"",@"SHT_CUDA_CALLGRAPH"
	.align	4
	.sectionentsize	8
	.align		4
        /*0000*/ 	.word	0x00000000
	.align		4
        /*0004*/ 	.word	0xffffffff
	.align		4
        /*0008*/ 	.word	0x00000000
	.align		4
        /*000c*/ 	.word	0xfffffffe
	.align		4
        /*0010*/ 	.word	0x00000000
	.align		4
        /*0014*/ 	.word	0xfffffffd
	.align		4
        /*0018*/ 	.word	0x00000000
	.align		4
        /*001c*/ 	.word	0xfffffffc


//--------------------- .text._Z19transpose_swizzlingIfLm32ELm32EEvPT_PKS0_mm --------------------------
	.section	.text._Z19transpose_swizzlingIfLm32ELm32EEvPT_PKS0_mm,"ax",@progbits
	.align	128
        .global         _Z19transpose_swizzlingIfLm32ELm32EEvPT_PKS0_mm
        .type           _Z19transpose_swizzlingIfLm32ELm32EEvPT_PKS0_mm,@function
        .size           _Z19transpose_swizzlingIfLm32ELm32EEvPT_PKS0_mm,(.L_x_3 - _Z19transpose_swizzlingIfLm32ELm32EEvPT_PKS0_mm)
        .other          _Z19transpose_swizzlingIfLm32ELm32EEvPT_PKS0_mm,@"STO_CUDA_ENTRY STV_DEFAULT"
_Z19transpose_swizzlingIfLm32ELm32EEvPT_PKS0_mm:
.text._Z19transpose_swizzlingIfLm32ELm32EEvPT_PKS0_mm:
[----:B------:R-:W-:Y:S01]  /*0000*/  LDC R1, c[0x0][0x37c] ;  /* 0x0000df00ff017b82 */ /* 0x000fe20000000800 */
[----:B------:R-:W0:Y:S07]  /*0010*/  S2R R6, SR_TID.X ;  /* 0x0000000000067919 */ /* 0x000e2e0000002100 */
[----:B------:R-:W1:Y:S01]  /*0020*/  S2UR UR4, SR_CTAID.X ;  /* 0x00000000000479c3 */ /* 0x000e620000002500 */
[----:B------:R-:W1:Y:S01]  /*0030*/  LDCU UR8, c[0x0][0x360] ;  /* 0x00006c00ff0877ac */ /* 0x000e620008000800 */
[----:B------:R-:W-:Y:S01]  /*0040*/  IMAD.MOV.U32 R3, RZ, RZ, RZ ;  /* 0x000000ffff037224 */ /* 0x000fe200078e00ff */
[----:B------:R-:W2:Y:S01]  /*0050*/  S2R R9, SR_TID.Y ;  /* 0x0000000000097919 */ /* 0x000ea20000002200 */
[----:B------:R-:W3:Y:S04]  /*0060*/  LDCU UR6, c[0x0][0x364] ;  /* 0x00006c80ff0677ac */ /* 0x000ee80008000800 */
[----:B------:R-:W3:Y:S01]  /*0070*/  S2UR UR5, SR_CTAID.Y ;  /* 0x00000000000579c3 */ /* 0x000ee20000002600 */
[----:B------:R-:W4:Y:S01]  /*0080*/  LDCU.128 UR12, c[0x0][0x390] ;  /* 0x00007200ff0c77ac */ /* 0x000f220008000c00 */
[----:B-1----:R-:W-:-:S06]  /*0090*/  UIMAD UR4, UR4, UR8, URZ ;  /* 0x00000008040472a4 */ /* 0x002fcc000f8e02ff */
[----:B0-----:R-:W-:Y:S01]  /*00a0*/  VIADD R2, R6, UR4 ;  /* 0x0000000406027c36 */ /* 0x001fe20008000000 */
[----:B---3--:R-:W-:Y:S01]  /*00b0*/  UIMAD UR5, UR5, UR6, URZ ;  /* 0x00000006050572a4 */ /* 0x008fe2000f8e02ff */
[----:B------:R-:W0:Y:S03]  /*00c0*/  LDCU.64 UR6, c[0x0][0x358] ;  /* 0x00006b00ff0677ac */ /* 0x000e260008000a00 */
[----:B----4-:R-:W-:Y:S02]  /*00d0*/  ISETP.GE.U32.AND P0, PT, R2, UR14, PT ;  /* 0x0000000e02007c0c */ /* 0x010fe4000bf06070 */
[----:B--2---:R-:W-:Y:S02]  /*00e0*/  VIADD R5, R9, UR5 ;  /* 0x0000000509057c36 */ /* 0x004fe40008000000 */
[----:B------:R-:W-:Y:S02]  /*00f0*/  ISETP.GE.U32.AND.EX P0, PT, RZ, UR15, PT, P0 ;  /* 0x0000000fff007c0c */ /* 0x000fe4000bf06100 */
[C---:B------:R-:W-:Y:S01]  /*0100*/  IMAD.WIDE.U32 R2, R5.reuse, UR14, R2 ;  /* 0x0000000e05027c25 */ /* 0x040fe2000f8e0002 */
[----:B------:R-:W-:-:S03]  /*0110*/  ISETP.GE.U32.AND P1, PT, R5, UR12, PT ;  /* 0x0000000c05007c0c */ /* 0x000fc6000bf26070 */
[----:B------:R-:W-:Y:S01]  /*0120*/  IMAD R5, R5, UR15, R3 ;  /* 0x0000000f05057c24 */ /* 0x000fe2000f8e0203 */
[----:B------:R-:W-:-:S13]  /*0130*/  ISETP.GE.U32.OR.EX P0, PT, RZ, UR13, P0, P1 ;  /* 0x0000000dff007c0c */ /* 0x000fda0008706510 */
[----:B------:R-:W1:Y:S02]  /*0140*/  @!P0 LDC.64 R10, c[0x0][0x388] ;  /* 0x0000e200ff0a8b82 */ /* 0x000e640000000a00 */
[----:B-1----:R-:W-:-:S04]  /*0150*/  @!P0 LEA R4, P1, R2, R10, 0x2 ;  /* 0x0000000a02048211 */ /* 0x002fc800078210ff */
[----:B------:R-:W-:-:S05]  /*0160*/  @!P0 LEA.HI.X R5, R2, R11, R5, 0x2, P1 ;  /* 0x0000000b02058211 */ /* 0x000fca00008f1405 */
[----:B0-----:R0:W2:Y:S01]  /*0170*/  @!P0 LDG.E R4, desc[UR6][R4.64] ;  /* 0x0000000604048981 */ /* 0x0010a2000c1e1900 */
[----:B------:R-:W-:Y:S01]  /*0180*/  @!P0 MOV R0, 0x400 ;  /* 0x0000040000008802 */ /* 0x000fe20000000f00 */
[----:B------:R-:W-:Y:S01]  /*0190*/  IMAD R7, R9, UR8, R6 ;  /* 0x0000000809077c24 */ /* 0x000fe2000f8e0206 */
[----:B------:R-:W1:Y:S04]  /*01a0*/  @!P0 S2R R3, SR_CgaCtaId ;  /* 0x0000000000038919 */ /* 0x000e680000008800 */
[C---:B------:R-:W-:Y:S02]  /*01b0*/  LOP3.LUT R10, R7.reuse, 0x1f, RZ, 0xc0, !PT ;  /* 0x0000001f070a7812 */ /* 0x040fe400078ec0ff */
[----:B------:R-:W-:Y:S02]  /*01c0*/  SHF.R.U64 R12, R7, 0x5, RZ ;  /* 0x00000005070c7819 */ /* 0x000fe400000012ff */
[----:B------:R-:W-:-:S04]  /*01d0*/  IADD3 R2, P1, PT, R10, UR5, RZ ;  /* 0x000000050a027c10 */ /* 0x000fc8000ff3e0ff */
[----:B------:R-:W-:Y:S02]  /*01e0*/  ISETP.GE.U32.AND P2, PT, R2, UR12, PT ;  /* 0x0000000c02007c0c */ /* 0x000fe4000bf46070 */
[----:B-1----:R-:W-:Y:S02]  /*01f0*/  @!P0 LEA R3, R3, R0, 0x18 ;  /* 0x0000000003038211 */ /* 0x002fe400078ec0ff */
[----:B------:R-:W-:-:S03]  /*0200*/  @!P0 LOP3.LUT R0, R6, R9, RZ, 0x3c, !PT ;  /* 0x0000000906008212 */ /* 0x000fc600078e3cff */
[----:B------:R-:W-:Y:S01]  /*0210*/  @!P0 IMAD R6, R9, 0x80, R3 ;  /* 0x0000008009068824 */ /* 0x000fe200078e0203 */
[----:B------:R-:W-:Y:S01]  /*0220*/  IADD3 R9, P3, PT, R12, UR4, RZ ;  /* 0x000000040c097c10 */ /* 0x000fe2000ff7e0ff */
[----:B------:R-:W-:Y:S02]  /*0230*/  @!P0 IMAD.SHL.U32 R0, R0, 0x4, RZ ;  /* 0x0000000400008824 */ /* 0x000fe400078e00ff */
[----:B------:R-:W-:Y:S01]  /*0240*/  IMAD.X R3, RZ, RZ, RZ, P1 ;  /* 0x000000ffff037224 */ /* 0x000fe200008e06ff */
[----:B------:R-:W-:Y:S01]  /*0250*/  ISETP.GE.U32.AND P1, PT, R9, UR14, PT ;  /* 0x0000000e09007c0c */ /* 0x000fe2000bf26070 */
[----:B------:R-:W-:Y:S01]  /*0260*/  IMAD.X R8, RZ, RZ, RZ, P3 ;  /* 0x000000ffff087224 */ /* 0x000fe200018e06ff */
[----:B0-----:R-:W-:Y:S02]  /*0270*/  @!P0 LOP3.LUT R5, R0, 0x7c, RZ, 0xc0, !PT ;  /* 0x0000007c00058812 */ /* 0x001fe400078ec0ff */
[----:B------:R-:W-:Y:S01]  /*0280*/  ISETP.GE.U32.AND.EX P2, PT, R3, UR13, PT, P2 ;  /* 0x0000000d03007c0c */ /* 0x000fe2000bf46120 */
[----:B------:R-:W-:-:S03]  /*0290*/  IMAD.WIDE.U32 R2, R9, UR12, R2 ;  /* 0x0000000c09027c25 */ /* 0x000fc6000f8e0002 */
[----:B------:R-:W-:Y:S01]  /*02a0*/  ISETP.GE.U32.OR.EX P1, PT, R8, UR15, P2, P1 ;  /* 0x0000000f08007c0c */ /* 0x000fe20009726510 */
[----:B------:R-:W-:Y:S02]  /*02b0*/  @!P0 IMAD.IADD R5, R6, 0x1, R5 ;  /* 0x0000000106058824 */ /* 0x000fe400078e0205 */
[----:B------:R-:W-:-:S04]  /*02c0*/  IMAD R8, R8, UR12, RZ ;  /* 0x0000000c08087c24 */ /* 0x000fc8000f8e02ff */
[----:B------:R-:W-:Y:S01]  /*02d0*/  IMAD R9, R9, UR13, R8 ;  /* 0x0000000d09097c24 */ /* 0x000fe2000f8e0208 */
[----:B--2---:R0:W-:Y:S01]  /*02e0*/  @!P0 STS [R5], R4 ;  /* 0x0000000405008388 */ /* 0x0041e20000000800 */
[----:B------:R-:W-:Y:S06]  /*02f0*/  BAR.SYNC.DEFER_BLOCKING 0x0 ;  /* 0x0000000000007b1d */ /* 0x000fec0000010000 */
[----:B------:R-:W-:Y:S05]  /*0300*/  @P1 EXIT ;  /* 0x000000000000194d */ /* 0x000fea0003800000 */
[----:B------:R-:W1:Y:S01]  /*0310*/  S2UR UR5, SR_CgaCtaId ;  /* 0x00000000000579c3 */ /* 0x000e620000008800 */
[----:B------:R-:W-:Y:S01]  /*0320*/  LOP3.LUT R7, R7, R12, RZ, 0x3c, !PT ;  /* 0x0000000c07077212 */ /* 0x000fe200078e3cff */
[----:B------:R-:W-:Y:S01]  /*0330*/  UMOV UR4, 0x400 ;  /* 0x0000040000047882 */ /* 0x000fe20000000000 */
[----:B------:R-:W-:-:S03]  /*0340*/  IMAD.IADD R3, R3, 0x1, R9 ;  /* 0x0000000103037824 */ /* 0x000fc600078e0209 */
[----:B------:R-:W-:-:S05]  /*0350*/  IMAD.SHL.U32 R7, R7, 0x4, RZ ;  /* 0x0000000407077824 */ /* 0x000fca00078e00ff */
[----:B------:R-:W-:Y:S01]  /*0360*/  LOP3.LUT R7, R7, 0x7c, RZ, 0xc0, !PT ;  /* 0x0000007c07077812 */ /* 0x000fe200078ec0ff */
[----:B-1----:R-:W-:-:S06]  /*0370*/  ULEA UR4, UR5, UR4, 0x18 ;  /* 0x0000000405047291 */ /* 0x002fcc000f8ec0ff */
[----:B------:R-:W-:-:S05]  /*0380*/  LEA R0, R10, UR4, 0x7 ;  /* 0x000000040a007c11 */ /* 0x000fca000f8e38ff */
[----:B------:R-:W-:Y:S01]  /*0390*/  IMAD.IADD R0, R0, 0x1, R7 ;  /* 0x0000000100007824 */ /* 0x000fe200078e0207 */
[----:B------:R-:W0:Y:S04]  /*03a0*/  LDCU.64 UR4, c[0x0][0x380] ;  /* 0x00007000ff0477ac */ /* 0x000e280008000a00 */
[----:B------:R-:W1:Y:S01]  /*03b0*/  LDS R7, [R0] ;  /* 0x0000000000077984 */ /* 0x000e620000000800 */
[----:B0-----:R-:W-:-:S04]  /*03c0*/  LEA R4, P0, R2, UR4, 0x2 ;  /* 0x0000000402047c11 */ /* 0x001fc8000f8010ff */
[----:B------:R-:W-:-:S05]  /*03d0*/  LEA.HI.X R5, R2, UR5, R3, 0x2, P0 ;  /* 0x0000000502057c11 */ /* 0x000fca00080f1403 */
[----:B-1----:R-:W-:Y:S01]  /*03e0*/  STG.E desc[UR6][R4.64], R7 ;  /* 0x0000000704007986 */ /* 0x002fe2000c101906 */
[----:B------:R-:W-:Y:S05]  /*03f0*/  EXIT ;  /* 0x000000000000794d */ /* 0x000fea0003800000 */
.L_x_0:
[----:B------:R-:W-:-:S00]  /*0400*/  BRA `(.L_x_0) ;  /* 0xfffffffc00fc7947 */ /* 0x000fc0000383ffff */
[----:B------:R-:W-:-:S00]  /*0410*/  NOP ;  /* 0x0000000000007918 */ /* 0x000fc00000000000 */
        /* <DEDUP_REMOVED lines=14> */
.L_x_3:


//--------------------- .text._Z9transposeIfLm32ELm32ELm1EEvPT_PKS0_mm --------------------------
	.section	.text._Z9transposeIfLm32ELm32ELm1EEvPT_PKS0_mm,"ax",@progbits
	.align	128
        .global         _Z9transposeIfLm32ELm32ELm1EEvPT_PKS0_mm
        .type           _Z9transposeIfLm32ELm32ELm1EEvPT_PKS0_mm,@function
        .size           _Z9transposeIfLm32ELm32ELm1EEvPT_PKS0_mm,(.L_x_4 - _Z9transposeIfLm32ELm32ELm1EEvPT_PKS0_mm)
        .other          _Z9transposeIfLm32ELm32ELm1EEvPT_PKS0_mm,@"STO_CUDA_ENTRY STV_DEFAULT"
_Z9transposeIfLm32ELm32ELm1EEvPT_PKS0_mm:
.text._Z9transposeIfLm32ELm32ELm1EEvPT_PKS0_mm:
        /* <DEDUP_REMOVED lines=29> */
[----:B------:R-:W-:-:S02]  /*01d0*/  IADD3 R2, P1, PT, R8, UR5, RZ ;  /* 0x0000000508027c10 */ /* 0x000fc4000ff3e0ff */
[----:B------:R-:W-:Y:S02]  /*01e0*/  IADD3 R9, P3, PT, R11, UR4, RZ ;  /* 0x000000040b097c10 */ /* 0x000fe4000ff7e0ff */
[----:B------:R-:W-:Y:S02]  /*01f0*/  ISETP.GE.U32.AND P2, PT, R2, UR12, PT ;  /* 0x0000000c02007c0c */ /* 0x000fe4000bf46070 */
[----:B-1----:R-:W-:Y:S01]  /*0200*/  @!P0 LEA R0, R3, R0, 0x18 ;  /* 0x0000000003008211 */ /* 0x002fe200078ec0ff */
[----:B------:R-:W-:Y:S01]  /*0210*/  IMAD.X R3, RZ, RZ, RZ, P1 ;  /* 0x000000ffff037224 */ /* 0x000fe200008e06ff */
[----:B------:R-:W-:-:S03]  /*0220*/  ISETP.GE.U32.AND P1, PT, R9, UR14, PT ;  /* 0x0000000e09007c0c */ /* 0x000fc6000bf26070 */
[----:B------:R-:W-:Y:S01]  /*0230*/  @!P0 IMAD R0, R6, 0x84, R0 ;  /* 0x0000008406008824 */ /* 0x000fe200078e0200 */
[----:B------:R-:W-:Y:S01]  /*0240*/  ISETP.GE.U32.AND.EX P2, PT, R3, UR13, PT, P2 ;  /* 0x0000000d03007c0c */ /* 0x000fe2000bf46120 */
[----:B------:R-:W-:Y:S02]  /*0250*/  IMAD.X R6, RZ, RZ, RZ, P3 ;  /* 0x000000ffff067224 */ /* 0x000fe400018e06ff */
[----:B0-----:R-:W-:Y:S02]  /*0260*/  @!P0 IMAD R5, R7, 0x4, R0 ;  /* 0x0000000407058824 */ /* 0x001fe400078e0200 */
[----:B------:R-:W-:Y:S01]  /*0270*/  IMAD.WIDE.U32 R2, R9, UR12, R2 ;  /* 0x0000000c09027c25 */ /* 0x000fe2000f8e0002 */
[----:B------:R-:W-:-:S03]  /*0280*/  ISETP.GE.U32.OR.EX P1, PT, R6, UR15, P2, P1 ;  /* 0x0000000f06007c0c */ /* 0x000fc60009726510 */
[----:B------:R-:W-:-:S04]  /*0290*/  IMAD R6, R6, UR12, RZ ;  /* 0x0000000c06067c24 */ /* 0x000fc8000f8e02ff */
[----:B------:R-:W-:Y:S01]  /*02a0*/  IMAD R9, R9, UR13, R6 ;  /* 0x0000000d09097c24 */ /* 0x000fe2000f8e0206 */
[----:B--2---:R0:W-:Y:S01]  /*02b0*/  @!P0 STS [R5], R4 ;  /* 0x0000000405008388 */ /* 0x0041e20000000800 */
[----:B------:R-:W-:Y:S06]  /*02c0*/  BAR.SYNC.DEFER_BLOCKING 0x0 ;  /* 0x0000000000007b1d */ /* 0x000fec0000010000 */
[----:B------:R-:W-:Y:S05]  /*02d0*/  @P1 EXIT ;  /* 0x000000000000194d */ /* 0x000fea0003800000 */
[----:B0-----:R-:W0:Y:S01]  /*02e0*/  S2R R5, SR_CgaCtaId ;  /* 0x0000000000057919 */ /* 0x001e220000008800 */
[----:B------:R-:W-:Y:S01]  /*02f0*/  MOV R0, 0x400 ;  /* 0x0000040000007802 */ /* 0x000fe20000000f00 */
[----:B------:R-:W1:Y:S01]  /*0300*/  LDCU.64 UR4, c[0x0][0x380] ;  /* 0x00007000ff0477ac */ /* 0x000e620008000a00 */
[----:B------:R-:W-:Y:S01]  /*0310*/  IMAD.IADD R3, R3, 0x1, R9 ;  /* 0x0000000103037824 */ /* 0x000fe200078e0209 */
[----:B-1----:R-:W-:Y:S02]  /*0320*/  LEA R4, P0, R2, UR4, 0x2 ;  /* 0x0000000402047c11 */ /* 0x002fe4000f8010ff */
[----:B0-----:R-:W-:-:S05]  /*0330*/  LEA R5, R5, R0, 0x18 ;  /* 0x0000000005057211 */ /* 0x001fca00078ec0ff */
[----:B------:R-:W-:Y:S01]  /*0340*/  IMAD R0, R8, 0x84, R5 ;  /* 0x0000008408007824 */ /* 0x000fe200078e0205 */
[----:B------:R-:W-:-:S03]  /*0350*/  LEA.HI.X R5, R2, UR5, R3, 0x2, P0 ;  /* 0x0000000502057c11 */ /* 0x000fc600080f1403 */
[----:B------:R-:W-:-:S05]  /*0360*/  IMAD R0, R11, 0x4, R0 ;  /* 0x000000040b007824 */ /* 0x000fca00078e0200 */
[----:B------:R-:W0:Y:S04]  /*0370*/  LDS R7, [R0] ;  /* 0x0000000000077984 */ /* 0x000e280000000800 */
[----:B0-----:R-:W-:Y:S01]  /*0380*/  STG.E desc[UR6][R4.64], R7 ;  /* 0x0000000704007986 */ /* 0x001fe2000c101906 */
[----:B------:R-:W-:Y:S05]  /*0390*/  EXIT ;  /* 0x000000000000794d */ /* 0x000fea0003800000 */
.L_x_1:
        /* <DEDUP_REMOVED lines=14> */
.L_x_4:


//--------------------- .text._Z9transposeIfLm32ELm32ELm0EEvPT_PKS0_mm --------------------------
	.section	.text._Z9transposeIfLm32ELm32ELm0EEvPT_PKS0_mm,"ax",@progbits
	.align	128
        .global         _Z9transposeIfLm32ELm32ELm0EEvPT_PKS0_mm
        .type           _Z9transposeIfLm32ELm32ELm0EEvPT_PKS0_mm,@function
        .size           _Z9transposeIfLm32ELm32ELm0EEvPT_PKS0_mm,(.L_x_5 - _Z9transposeIfLm32ELm32ELm0EEvPT_PKS0_mm)
        .other          _Z9transposeIfLm32ELm32ELm0EEvPT_PKS0_mm,@"STO_CUDA_ENTRY STV_DEFAULT"
_Z9transposeIfLm32ELm32ELm0EEvPT_PKS0_mm:
.text._Z9transposeIfLm32ELm32ELm0EEvPT_PKS0_mm:
        /* <DEDUP_REMOVED lines=24> */
[----:B------:R-:W-:Y:S01]  /*0180*/  IMAD R0, R6, UR8, R9 ;  /* 0x0000000806007c24 */ /* 0x000fe2000f8e0209 */
[----:B------:R-:W1:Y:S04]  /*0190*/  @!P0 S2R R7, SR_CgaCtaId ;  /* 0x0000000000078919 */ /* 0x000e680000008800 */
[C---:B------:R-:W-:Y:S02]  /*01a0*/  LOP3.LUT R8, R0.reuse, 0x1f, RZ, 0xc0, !PT ;  /* 0x0000001f00087812 */ /* 0x040fe400078ec0ff */
[----:B------:R-:W-:Y:S02]  /*01b0*/  SHF.R.U64 R13, R0, 0x5, RZ ;  /* 0x00000005000d7819 */ /* 0x000fe400000012ff */
[----:B------:R-:W-:-:S02]  /*01c0*/  @!P0 MOV R0, 0x400 ;  /* 0x0000040000008802 */ /* 0x000fc40000000f00 */
[----:B------:R-:W-:Y:S02]  /*01d0*/  IADD3 R2, P1, PT, R8, UR5, RZ ;  /* 0x0000000508027c10 */ /* 0x000fe4000ff3e0ff */
[----:B------:R-:W-:Y:S02]  /*01e0*/  IADD3 R11, P3, PT, R13, UR4, RZ ;  /* 0x000000040d0b7c10 */ /* 0x000fe4000ff7e0ff */
[----:B------:R-:W-:Y:S01]  /*01f0*/  ISETP.GE.U32.AND P2, PT, R2, UR12, PT ;  /* 0x0000000c02007c0c */ /* 0x000fe2000bf46070 */
[----:B------:R-:W-:Y:S01]  /*0200*/  IMAD.X R3, RZ, RZ, RZ, P1 ;  /* 0x000000ffff037224 */ /* 0x000fe200008e06ff */
[----:B------:R-:W-:-:S04]  /*0210*/  ISETP.GE.U32.AND P1, PT, R11, UR14, PT ;  /* 0x0000000e0b007c0c */ /* 0x000fc8000bf26070 */
[----:B------:R-:W-:Y:S01]  /*0220*/  ISETP.GE.U32.AND.EX P2, PT, R3, UR13, PT, P2 ;  /* 0x0000000d03007c0c */ /* 0x000fe2000bf46120 */
[----:B------:R-:W-:Y:S01]  /*0230*/  IMAD.WIDE.U32 R2, R11, UR12, R2 ;  /* 0x0000000c0b027c25 */ /* 0x000fe2000f8e0002 */
[----:B-1----:R-:W-:-:S03]  /*0240*/  @!P0 LEA R0, R7, R0, 0x18 ;  /* 0x0000000007008211 */ /* 0x002fc600078ec0ff */
[----:B------:R-:W-:Y:S02]  /*0250*/  IMAD.X R7, RZ, RZ, RZ, P3 ;  /* 0x000000ffff077224 */ /* 0x000fe400018e06ff */
[----:B------:R-:W-:-:S03]  /*0260*/  @!P0 IMAD R0, R6, 0x80, R0 ;  /* 0x0000008006008824 */ /* 0x000fc600078e0200 */
[----:B------:R-:W-:Y:S01]  /*0270*/  ISETP.GE.U32.OR.EX P1, PT, R7, UR15, P2, P1 ;  /* 0x0000000f07007c0c */ /* 0x000fe20009726510 */
[----:B0-----:R-:W-:Y:S02]  /*0280*/  @!P0 IMAD R5, R9, 0x4, R0 ;  /* 0x0000000409058824 */ /* 0x001fe400078e0200 */
[----:B------:R-:W-:-:S04]  /*0290*/  IMAD R0, R7, UR12, RZ ;  /* 0x0000000c07007c24 */ /* 0x000fc8000f8e02ff */
[----:B------:R-:W-:Y:S01]  /*02a0*/  IMAD R11, R11, UR13, R0 ;  /* 0x0000000d0b0b7c24 */ /* 0x000fe2000f8e0200 */
[----:B--2---:R0:W-:Y:S01]  /*02b0*/  @!P0 STS [R5], R4 ;  /* 0x0000000405008388 */ /* 0x0041e20000000800 */
[----:B------:R-:W-:Y:S06]  /*02c0*/  BAR.SYNC.DEFER_BLOCKING 0x0 ;  /* 0x0000000000007b1d */ /* 0x000fec0000010000 */
[----:B------:R-:W-:Y:S05]  /*02d0*/  @P1 EXIT ;  /* 0x000000000000194d */ /* 0x000fea0003800000 */
[----:B------:R-:W1:Y:S01]  /*02e0*/  S2UR UR5, SR_CgaCtaId ;  /* 0x00000000000579c3 */ /* 0x000e620000008800 */
[----:B------:R-:W-:Y:S01]  /*02f0*/  UMOV UR4, 0x400 ;  /* 0x0000040000047882 */ /* 0x000fe20000000000 */
[----:B------:R-:W-:Y:S01]  /*0300*/  IMAD.IADD R3, R3, 0x1, R11 ;  /* 0x0000000103037824 */ /* 0x000fe200078e020b */
[----:B-1----:R-:W-:-:S06]  /*0310*/  ULEA UR4, UR5, UR4, 0x18 ;  /* 0x0000000405047291 */ /* 0x002fcc000f8ec0ff */
[----:B------:R-:W-:-:S05]  /*0320*/  LEA R0, R8, UR4, 0x7 ;  /* 0x0000000408007c11 */ /* 0x000fca000f8e38ff */
[----:B------:R-:W-:Y:S01]  /*0330*/  IMAD R0, R13, 0x4, R0 ;  /* 0x000000040d007824 */ /* 0x000fe200078e0200 */
[----:B------:R-:W0:Y:S04]  /*0340*/  LDCU.64 UR4, c[0x0][0x380] ;  /* 0x00007000ff0477ac */ /* 0x000e280008000a00 */
[----:B------:R-:W1:Y:S01]  /*0350*/  LDS R7, [R0] ;  /* 0x0000000000077984 */ /* 0x000e620000000800 */
[----:B0-----:R-:W-:-:S04]  /*0360*/  LEA R4, P0, R2, UR4, 0x2 ;  /* 0x0000000402047c11 */ /* 0x001fc8000f8010ff */
[----:B------:R-:W-:-:S05]  /*0370*/  LEA.HI.X R5, R2, UR5, R3, 0x2, P0 ;  /* 0x0000000502057c11 */ /* 0x000fca00080f1403 */
[----:B-1----:R-:W-:Y:S01]  /*0380*/  STG.E desc[UR6][R4.64], R7 ;  /* 0x0000000704007986 */ /* 0x002fe2000c101906 */
[----:B------:R-:W-:Y:S05]  /*0390*/  EXIT ;  /* 0x000000000000794d */ /* 0x000fea0003800000 */
.L_x_2:
        /* <DEDUP_REMOVED lines=14> */
.L_x_5:


//--------------------- .nv.shared._Z19transpose_swizzlingIfLm32ELm32EEvPT_PKS0_mm --------------------------
	.section	.nv.shared._Z19transpose_swizzlingIfLm32ELm32EEvPT_PKS0_mm,"aw",@nobits
	.sectionflags	@""
	.align	4
.nv.shared._Z19transpose_swizzlingIfLm32ELm32EEvPT_PKS0_mm:
	.zero		5120


//--------------------- .nv.shared.reserved.0     --------------------------
	.section	.nv.shared.reserved.0,"aw",@nobits
	.weak		__nv_reservedSMEM_offset_0_alias
	.size		__nv_reservedSMEM_offset_0_alias, 0, 64
	.other		__nv_reservedSMEM_offset_0_alias,@"STO_CUDA_RESERVED_SHARED STV_DEFAULT"
__nv_reservedSMEM_offset_0_alias:
	.zero		0
	.zero		64


//--------------------- .nv.shared._Z9transposeIfLm32ELm32ELm1EEvPT_PKS0_mm --------------------------
	.section	.nv.shared._Z9transposeIfLm32ELm32ELm1EEvPT_PKS0_mm,"aw",@nobits
	.sectionflags	@""
	.align	4
.nv.shared._Z9transposeIfLm32ELm32ELm1EEvPT_PKS0_mm:
	.zero		5248


//--------------------- .nv.shared._Z9transposeIfLm32ELm32ELm0EEvPT_PKS0_mm --------------------------
	.section	.nv.shared._Z9transposeIfLm32ELm32ELm0EEvPT_PKS0_mm,"aw",@nobits
	.sectionflags	@""
	.align	4
.nv.shared._Z9transposeIfLm32ELm32ELm0EEvPT_PKS0_mm:
	.zero		5120


//--------------------- .nv.constant0._Z19transpose_swizzlingIfLm32ELm32EEvPT_PKS0_mm --------------------------
	.section	.nv.constant0._Z19transpose_swizzlingIfLm32ELm32EEvPT_PKS0_mm,"a",@progbits
	.sectionflags	@""
	.align	4
.nv.constant0._Z19transpose_swizzlingIfLm32ELm32EEvPT_PKS0_mm:
	.zero		928


//--------------------- .nv.constant0._Z9transposeIfLm32ELm32ELm1EEvPT_PKS0_mm --------------------------
	.section	.nv.constant0._Z9transposeIfLm32ELm32ELm1EEvPT_PKS0_mm,"a",@progbits
	.sectionflags	@""
	.align	4
.nv.constant0._Z9transposeIfLm32ELm32ELm1EEvPT_PKS0_mm:
	.zero		928


//--------------------- .nv.constant0._Z9transposeIfLm32ELm32ELm0EEvPT_PKS0_mm --------------------------
	.section	.nv.constant0._Z9transposeIfLm32ELm32ELm0EEvPT_PKS0_mm,"a",@progbits
	.sectionflags	@""
	.align	4
.nv.constant0._Z9transposeIfLm32ELm32ELm0EEvPT_PKS0_mm:
	.zero		928


//--------------------- SYMBOLS --------------------------

	.type		.nv.reservedSmem.offset0,@object
	.size		.nv.reservedSmem.offset0,0x4
	.type		.nv.reservedSmem.cap,@object
	.size		.nv.reservedSmem.cap,0x4
